//
// Generated by NVIDIA NVVM Compiler
//
// Compiler Build ID: CL-36424714
// Cuda compilation tools, release 13.0, V13.0.88
// Based on NVVM 20.0.0
//

.version 9.0
.target sm_100
.address_size 64

	// .globl	_Z4FD2DP8FDTDDataiii

.visible .entry _Z4FD2DP8FDTDDataiii(
	.param .u64 .ptr .align 1 _Z4FD2DP8FDTDDataiii_param_0,
	.param .u32 _Z4FD2DP8FDTDDataiii_param_1,
	.param .u32 _Z4FD2DP8FDTDDataiii_param_2,
	.param .u32 _Z4FD2DP8FDTDDataiii_param_3
)
{
	.reg .pred 	%p<18>;
	.reg .b32 	%r<43>;
	.reg .b32 	%f<3>;
	.reg .b64 	%rd<17>;
	.reg .b64 	%fd<53>;

	ld.param.u64 	%rd2, [_Z4FD2DP8FDTDDataiii_param_0];
	ld.param.u32 	%r6, [_Z4FD2DP8FDTDDataiii_param_1];
	ld.param.u32 	%r7, [_Z4FD2DP8FDTDDataiii_param_2];
	ld.param.u32 	%r8, [_Z4FD2DP8FDTDDataiii_param_3];
	cvta.to.global.u64 	%rd1, %rd2;
	mov.u32 	%r9, %ctaid.y;
	mov.u32 	%r10, %ntid.y;
	mov.u32 	%r11, %tid.y;
	mad.lo.s32 	%r1, %r9, %r10, %r11;
	mov.u32 	%r12, %ctaid.x;
	mov.u32 	%r13, %ntid.x;
	mov.u32 	%r14, %tid.x;
	mad.lo.s32 	%r2, %r12, %r13, %r14;
	setp.ne.s32 	%p3, %r1, 0;
	setp.lt.s32 	%p4, %r1, %r7;
	and.pred  	%p5, %p3, %p4;
	setp.gt.s32 	%p6, %r2, 0;
	and.pred  	%p7, %p6, %p5;
	setp.lt.s32 	%p8, %r2, %r6;
	and.pred  	%p1, %p8, %p7;
	not.pred 	%p9, %p1;
	@%p9 bra 	$L__BB0_2;
	mul.lo.s32 	%r15, %r6, %r1;
	add.s32 	%r16, %r15, %r2;
	mul.wide.s32 	%rd3, %r16, 40;
	add.s64 	%rd4, %rd1, %rd3;
	ld.global.f64 	%fd6, [%rd4+24];
	ld.global.f64 	%fd7, [%rd4+-16];
	sub.f64 	%fd8, %fd6, %fd7;
	ld.global.f64 	%fd9, [%rd4+16];
	sub.f64 	%fd10, %fd8, %fd9;
	sub.s32 	%r17, %r15, %r6;
	add.s32 	%r18, %r17, %r2;
	mul.wide.s32 	%rd5, %r18, 40;
	add.s64 	%rd6, %rd1, %rd5;
	ld.global.f64 	%fd11, [%rd6+16];
	add.f64 	%fd12, %fd10, %fd11;
	ld.global.f64 	%fd13, [%rd4+8];
	fma.rn.f64 	%fd14, %fd12, 0d3FE0000000000000, %fd13;
	st.global.f64 	[%rd4+8], %fd14;
$L__BB0_2:
	bar.sync 	0;
	cvt.rn.f64.s32 	%fd15, %r8;
	mov.f64 	%fd16, 0d4034000000000000;
	sub.f64 	%fd17, %fd16, %fd15;
	div.rn.f64 	%fd18, %fd17, 0d4018000000000000;
	mul.f64 	%fd19, %fd18, 0dBFE0000000000000;
	mul.f64 	%fd1, %fd18, %fd19;
	fma.rn.f64 	%fd20, %fd1, 0d3FF71547652B82FE, 0d4338000000000000;
	{
	.reg .b32 %temp; 
	mov.b64 	{%r3, %temp}, %fd20;
	}
	mov.f64 	%fd21, 0dC338000000000000;
	add.rn.f64 	%fd22, %fd20, %fd21;
	fma.rn.f64 	%fd23, %fd22, 0dBFE62E42FEFA39EF, %fd1;
	fma.rn.f64 	%fd24, %fd22, 0dBC7ABC9E3B39803F, %fd23;
	fma.rn.f64 	%fd25, %fd24, 0d3E5ADE1569CE2BDF, 0d3E928AF3FCA213EA;
	fma.rn.f64 	%fd26, %fd25, %fd24, 0d3EC71DEE62401315;
	fma.rn.f64 	%fd27, %fd26, %fd24, 0d3EFA01997C89EB71;
	fma.rn.f64 	%fd28, %fd27, %fd24, 0d3F2A01A014761F65;
	fma.rn.f64 	%fd29, %fd28, %fd24, 0d3F56C16C1852B7AF;
	fma.rn.f64 	%fd30, %fd29, %fd24, 0d3F81111111122322;
	fma.rn.f64 	%fd31, %fd30, %fd24, 0d3FA55555555502A1;
	fma.rn.f64 	%fd32, %fd31, %fd24, 0d3FC5555555555511;
	fma.rn.f64 	%fd33, %fd32, %fd24, 0d3FE000000000000B;
	fma.rn.f64 	%fd34, %fd33, %fd24, 0d3FF0000000000000;
	fma.rn.f64 	%fd35, %fd34, %fd24, 0d3FF0000000000000;
	{
	.reg .b32 %temp; 
	mov.b64 	{%r4, %temp}, %fd35;
	}
	{
	.reg .b32 %temp; 
	mov.b64 	{%temp, %r5}, %fd35;
	}
	shl.b32 	%r19, %r3, 20;
	add.s32 	%r20, %r19, %r5;
	mov.b64 	%fd52, {%r4, %r20};
	{
	.reg .b32 %temp; 
	mov.b64 	{%temp, %r21}, %fd1;
	}
	mov.b32 	%f2, %r21;
	abs.f32 	%f1, %f2;
	setp.lt.f32 	%p10, %f1, 0f4086232B;
	@%p10 bra 	$L__BB0_5;
	setp.lt.f64 	%p11, %fd1, 0d0000000000000000;
	add.f64 	%fd36, %fd1, 0d7FF0000000000000;
	selp.f64 	%fd52, 0d0000000000000000, %fd36, %p11;
	setp.geu.f32 	%p12, %f1, 0f40874800;
	@%p12 bra 	$L__BB0_5;
	shr.u32 	%r22, %r3, 31;
	add.s32 	%r23, %r3, %r22;
	shr.s32 	%r24, %r23, 1;
	shl.b32 	%r25, %r24, 20;
	add.s32 	%r26, %r5, %r25;
	mov.b64 	%fd37, {%r4, %r26};
	sub.s32 	%r27, %r3, %r24;
	shl.b32 	%r28, %r27, 20;
	add.s32 	%r29, %r28, 1072693248;
	mov.b32 	%r30, 0;
	mov.b64 	%fd38, {%r30, %r29};
	mul.f64 	%fd52, %fd38, %fd37;
$L__BB0_5:
	shr.u32 	%r31, %r7, 31;
	add.s32 	%r32, %r7, %r31;
	shr.s32 	%r33, %r32, 1;
	shr.u32 	%r34, %r6, 31;
	add.s32 	%r35, %r6, %r34;
	shr.s32 	%r36, %r35, 1;
	mad.lo.s32 	%r37, %r33, %r6, %r36;
	mul.wide.s32 	%rd7, %r37, 40;
	add.s64 	%rd8, %rd1, %rd7;
	st.global.f64 	[%rd8+8], %fd52;
	bar.sync 	0;
	@%p9 bra 	$L__BB0_7;
	mad.lo.s32 	%r38, %r6, %r1, %r2;
	mul.wide.s32 	%rd9, %r38, 40;
	add.s64 	%rd10, %rd1, %rd9;
	ld.global.f64 	%fd39, [%rd10+32];
	ld.global.f64 	%fd40, [%rd10+8];
	mul.f64 	%fd41, %fd39, %fd40;
	st.global.f64 	[%rd10], %fd41;
$L__BB0_7:
	bar.sync 	0;
	add.s32 	%r39, %r7, -1;
	setp.lt.s32 	%p14, %r1, %r39;
	add.s32 	%r40, %r6, -1;
	setp.lt.s32 	%p15, %r2, %r40;
	and.pred  	%p2, %p14, %p15;
	not.pred 	%p16, %p2;
	@%p16 bra 	$L__BB0_9;
	mad.lo.s32 	%r41, %r6, %r1, %r2;
	mul.wide.s32 	%rd11, %r41, 40;
	add.s64 	%rd12, %rd1, %rd11;
	ld.global.f64 	%fd42, [%rd12];
	mul.wide.s32 	%rd13, %r6, 40;
	add.s64 	%rd14, %rd12, %rd13;
	ld.global.f64 	%fd43, [%rd14];
	sub.f64 	%fd44, %fd42, %fd43;
	ld.global.f64 	%fd45, [%rd12+16];
	fma.rn.f64 	%fd46, %fd44, 0d3FE0000000000000, %fd45;
	st.global.f64 	[%rd12+16], %fd46;
$L__BB0_9:
	bar.sync 	0;
	@%p16 bra 	$L__BB0_11;
	mad.lo.s32 	%r42, %r6, %r1, %r2;
	mul.wide.s32 	%rd15, %r42, 40;
	add.s64 	%rd16, %rd1, %rd15;
	ld.global.f64 	%fd47, [%rd16+40];
	ld.global.f64 	%fd48, [%rd16];
	sub.f64 	%fd49, %fd47, %fd48;
	ld.global.f64 	%fd50, [%rd16+24];
	fma.rn.f64 	%fd51, %fd49, 0d3FE0000000000000, %fd50;
	st.global.f64 	[%rd16+24], %fd51;
$L__BB0_11:
	ret;

}


// ===== COMPILED SASS (sm_100) =====

	.target	sm_100

	.elftype	@"ET_EXEC"


//--------------------- .note.nv.tkinfo           --------------------------
	.section	.note.nv.tkinfo,"",@"SHT_NOTE"
	.sectionflags	@"SHF_NOTE_NV_TKINFO"
	.tkinfo
        /*0018*/ 	.word	0x00000002
        /*0030*/ 	.string	""
        /*0030*/ 	.string	"ptxas"
        /*0030*/ 	.string	"Cuda compilation tools, release 13.0, V13.0.88"
        /*0030*/ 	.string	"Build cuda_13.0.r13.0/compiler.36424714_0"
        /*0030*/ 	.string	"-arch sm_100 -m 64 "



//--------------------- .note.nv.cuinfo           --------------------------
	.section	.note.nv.cuinfo,"",@"SHT_NOTE"
	.sectionflags	@"SHF_NOTE_NV_CUINFO"
        /*0018*/ 	.short	0x0002
        /*001a*/ 	.short	0x0064
        /*001c*/ 	.short	0x0082
	.zero		2


//--------------------- .nv.info                  --------------------------
	.section	.nv.info,"",@"SHT_CUDA_INFO"
	.align	4


	//----- nvinfo : EIATTR_REGCOUNT
	.align		4
        /*0000*/ 	.byte	0x04, 0x2f
        /*0002*/ 	.short	(.L_1 - .L_0)
	.align		4
.L_0:
        /*0004*/ 	.word	index@(_Z4FD2DP8FDTDDataiii)
        /*0008*/ 	.word	0x0000001a


	//----- nvinfo : EIATTR_FRAME_SIZE
	.align		4
.L_1:
        /*000c*/ 	.byte	0x04, 0x11
        /*000e*/ 	.short	(.L_3 - .L_2)
	.align		4
.L_2:
        /*0010*/ 	.word	index@($__internal_0_$__cuda_sm20_div_rn_f64_full)
        /*0014*/ 	.word	0x00000000


	//----- nvinfo : EIATTR_FRAME_SIZE
	.align		4
.L_3:
        /*0018*/ 	.byte	0x04, 0x11
        /*001a*/ 	.short	(.L_5 - .L_4)
	.align		4
.L_4:
        /*001c*/ 	.word	index@(_Z4FD2DP8FDTDDataiii)
        /*0020*/ 	.word	0x00000000


	//----- nvinfo : EIATTR_MIN_STACK_SIZE
	.align		4
.L_5:
        /*0024*/ 	.byte	0x04, 0x12
        /*0026*/ 	.short	(.L_7 - .L_6)
	.align		4
.L_6:
        /*0028*/ 	.word	index@(_Z4FD2DP8FDTDDataiii)
        /*002c*/ 	.word	0x00000000
.L_7:


//--------------------- .nv.compat                --------------------------
	.section	.nv.compat,"",@"SHT_CUDA_COMPAT_INFO"
	.align	4
        /*0000*/ 	.byte	0x02, 0x09, 0x00, 0x00, 0x02, 0x02, 0x01, 0x00, 0x02, 0x05, 0x05, 0x00, 0x03, 0x07, 0x01, 0x01
        /*0010*/ 	.byte	0x02, 0x03, 0x00, 0x00, 0x02, 0x06, 0x01, 0x00, 0x04, 0x0b, 0x08, 0x00, 0x01, 0x00, 0x00, 0x00
        /*0020*/ 	.byte	0x00, 0x00, 0x00, 0x00


//--------------------- .nv.info._Z4FD2DP8FDTDDataiii --------------------------
	.section	.nv.info._Z4FD2DP8FDTDDataiii,"",@"SHT_CUDA_INFO"
	.sectionflags	@""
	.align	4


	//----- nvinfo : EIATTR_CUDA_API_VERSION
	.align		4
        /*0000*/ 	.byte	0x04, 0x37
        /*0002*/ 	.short	(.L_9 - .L_8)
.L_8:
        /*0004*/ 	.word	0x00000082


	//----- nvinfo : EIATTR_KPARAM_INFO
	.align		4
.L_9:
        /*0008*/ 	.byte	0x04, 0x17
        /*000a*/ 	.short	(.L_11 - .L_10)
.L_10:
        /*000c*/ 	.word	0x00000000
        /*0010*/ 	.short	0x0003
        /*0012*/ 	.short	0x0010
        /*0014*/ 	.byte	0x00, 0xf0, 0x11, 0x00


	//----- nvinfo : EIATTR_KPARAM_INFO
	.align		4
.L_11:
        /*0018*/ 	.byte	0x04, 0x17
        /*001a*/ 	.short	(.L_13 - .L_12)
.L_12:
        /*001c*/ 	.word	0x00000000
        /*0020*/ 	.short	0x0002
        /*0022*/ 	.short	0x000c
        /*0024*/ 	.byte	0x00, 0xf0, 0x11, 0x00


	//----- nvinfo : EIATTR_KPARAM_INFO
	.align		4
.L_13:
        /*0028*/ 	.byte	0x04, 0x17
        /*002a*/ 	.short	(.L_15 - .L_14)
.L_14:
        /*002c*/ 	.word	0x00000000
        /*0030*/ 	.short	0x0001
        /*0032*/ 	.short	0x0008
        /*0034*/ 	.byte	0x00, 0xf0, 0x11, 0x00


	//----- nvinfo : EIATTR_KPARAM_INFO
	.align		4
.L_15:
        /*0038*/ 	.byte	0x04, 0x17
        /*003a*/ 	.short	(.L_17 - .L_16)
.L_16:
        /*003c*/ 	.word	0x00000000
        /*0040*/ 	.short	0x0000
        /*0042*/ 	.short	0x0000
        /*0044*/ 	.byte	0x00, 0xf5, 0x21, 0x00


	//----- nvinfo : EIATTR_SPARSE_MMA_MASK
	.align		4
.L_17:
        /*0048*/ 	.byte	0x03, 0x50
        /*004a*/ 	.short	0x0000


	//----- nvinfo : EIATTR_MAXREG_COUNT
	.align		4
        /*004c*/ 	.byte	0x03, 0x1b
        /*004e*/ 	.short	0x00ff


	//----- nvinfo : EIATTR_NUM_BARRIERS
	.align		4
        /*0050*/ 	.byte	0x02, 0x4c
        /*0052*/ 	.byte	0x01
	.zero		1


	//----- nvinfo : EIATTR_MERCURY_ISA_VERSION
	.align		4
        /*0054*/ 	.byte	0x03, 0x5f
        /*0056*/ 	.short	0x0101


	//----- nvinfo : EIATTR_VRC_CTA_INIT_COUNT
	.align		4
        /*0058*/ 	.byte	0x02, 0x4a
	.zero		1
	.zero		1


	//----- nvinfo : EIATTR_EXIT_INSTR_OFFSETS
	.align		4
        /*005c*/ 	.byte	0x04, 0x1c
        /*005e*/ 	.short	(.L_19 - .L_18)


	//   ....[0]....
.L_18:
        /*0060*/ 	.word	0x00000950


	//   ....[1]....
        /*0064*/ 	.word	0x000009e0


	//----- nvinfo : EIATTR_CRS_STACK_SIZE
	.align		4
.L_19:
        /*0068*/ 	.byte	0x04, 0x1e
        /*006a*/ 	.short	(.L_21 - .L_20)
.L_20:
        /*006c*/ 	.word	0x00000000


	//----- nvinfo : EIATTR_CBANK_PARAM_SIZE
	.align		4
.L_21:
        /*0070*/ 	.byte	0x03, 0x19
        /*0072*/ 	.short	0x0014


	//----- nvinfo : EIATTR_PARAM_CBANK
	.align		4
        /*0074*/ 	.byte	0x04, 0x0a
        /*0076*/ 	.short	(.L_23 - .L_22)
	.align		4
.L_22:
        /*0078*/ 	.word	index@(.nv.constant0._Z4FD2DP8FDTDDataiii)
        /*007c*/ 	.short	0x0380
        /*007e*/ 	.short	0x0014


	//----- nvinfo : EIATTR_SW_WAR
	.align		4
.L_23:
        /*0080*/ 	.byte	0x04, 0x36
        /*0082*/ 	.short	(.L_25 - .L_24)
.L_24:
        /*0084*/ 	.word	0x00000008
.L_25:


//--------------------- .nv.callgraph             --------------------------
	.section	.nv.callgraph,"",@"SHT_CUDA_CALLGRAPH"
	.align	4
	.sectionentsize	8
	.align		4
        /*0000*/ 	.word	0x00000000
	.align		4
        /*0004*/ 	.word	0xffffffff
	.align		4
        /*0008*/ 	.word	0x00000000
	.align		4
        /*000c*/ 	.word	0xfffffffe
	.align		4
        /*0010*/ 	.word	0x00000000
	.align		4
        /*0014*/ 	.word	0xfffffffd
	.align		4
        /*0018*/ 	.word	0x00000000
	.align		4
        /*001c*/ 	.word	0xfffffffc


//--------------------- .text._Z4FD2DP8FDTDDataiii --------------------------
	.section	.text._Z4FD2DP8FDTDDataiii,"ax",@progbits
	.align	128
        .global         _Z4FD2DP8FDTDDataiii
        .type           _Z4FD2DP8FDTDDataiii,@function
        .size           _Z4FD2DP8FDTDDataiii,(.L_x_8 - _Z4FD2DP8FDTDDataiii)
        .other          _Z4FD2DP8FDTDDataiii,@"STO_CUDA_ENTRY STV_DEFAULT"
_Z4FD2DP8FDTDDataiii:
.text._Z4FD2DP8FDTDDataiii:
[----:B------:R-:W-:Y:S01]  /*0000*/  LDC R1, c[0x0][0x37c] ;  /* 0x0000df00ff017b82 */ /* 0x000fe20000000800 */
[----:B------:R-:W0:Y:S07]  /*0010*/  S2R R3, SR_TID.Y ;  /* 0x0000000000037919 */ /* 0x000e2e0000002200 */
[----:B------:R-:W0:Y:S01]  /*0020*/  S2UR UR4, SR_CTAID.Y ;  /* 0x00000000000479c3 */ /* 0x000e220000002600 */
[----:B------:R-:W1:Y:S07]  /*0030*/  S2R R2, SR_TID.X ;  /* 0x0000000000027919 */ /* 0x000e6e0000002100 */
[----:B------:R-:W0:Y:S08]  /*0040*/  LDC R0, c[0x0][0x364] ;  /* 0x0000d900ff007b82 */ /* 0x000e300000000800 */
[----:B------:R-:W2:Y:S08]  /*0050*/  LDC.64 R10, c[0x0][0x388] ;  /* 0x0000e200ff0a7b82 */ /* 0x000eb00000000a00 */
[----:B------:R-:W1:Y:S01]  /*0060*/  S2UR UR5, SR_CTAID.X ;  /* 0x00000000000579c3 */ /* 0x000e620000002500 */
[----:B------:R-:W3:Y:S01]  /*0070*/  MUFU.RCP64H R17, 6 ;  /* 0x4018000000117908 */ /* 0x000ee20000001800 */
[----:B------:R-:W-:Y:S01]  /*0080*/  IMAD.MOV.U32 R22, RZ, RZ, 0x0 ;  /* 0x00000000ff167424 */ /* 0x000fe200078e00ff */
[----:B------:R-:W4:Y:S05]  /*0090*/  LDCU UR6, c[0x0][0x390] ;  /* 0x00007200ff0677ac */ /* 0x000f2a0008000800 */
[----:B------:R-:W1:Y:S01]  /*00a0*/  LDC R5, c[0x0][0x360] ;  /* 0x0000d800ff057b82 */ /* 0x000e620000000800 */
[----:B0-----:R-:W-:-:S05]  /*00b0*/  IMAD R0, R0, UR4, R3 ;  /* 0x0000000400007c24 */ /* 0x001fca000f8e0203 */
[----:B--2---:R-:W-:-:S04]  /*00c0*/  ISETP.GE.AND P0, PT, R0, R11, PT ;  /* 0x0000000b0000720c */ /* 0x004fc80003f06270 */
[----:B------:R-:W-:Y:S01]  /*00d0*/  ISETP.NE.AND P0, PT, R0, RZ, !P0 ;  /* 0x000000ff0000720c */ /* 0x000fe20004705270 */
[----:B-1----:R-:W-:Y:S01]  /*00e0*/  IMAD R5, R5, UR5, R2 ;  /* 0x0000000505057c24 */ /* 0x002fe2000f8e0202 */
[----:B------:R-:W0:Y:S04]  /*00f0*/  LDCU.64 UR4, c[0x0][0x358] ;  /* 0x00006b00ff0477ac */ /* 0x000e280008000a00 */
[----:B------:R-:W-:-:S04]  /*0100*/  ISETP.GT.AND P0, PT, R5, RZ, P0 ;  /* 0x000000ff0500720c */ /* 0x000fc80000704270 */
[----:B------:R-:W-:-:S13]  /*0110*/  ISETP.LT.AND P0, PT, R5, R10, P0 ;  /* 0x0000000a0500720c */ /* 0x000fda0000701270 */
[----:B------:R-:W1:Y:S01]  /*0120*/  @P0 LDC.64 R12, c[0x0][0x380] ;  /* 0x0000e000ff0c0b82 */ /* 0x000e620000000a00 */
[CC--:B------:R-:W-:Y:S02]  /*0130*/  @P0 IMAD R7, R0.reuse, R10.reuse, R5 ;  /* 0x0000000a00070224 */ /* 0x0c0fe400078e0205 */
[----:B------:R-:W-:-:S04]  /*0140*/  @P0 IMAD R2, R0, R10, -R10 ;  /* 0x0000000a00020224 */ /* 0x000fc800078e0a0a */
[----:B------:R-:W-:Y:S02]  /*0150*/  @P0 IMAD.IADD R3, R5, 0x1, R2 ;  /* 0x0000000105030824 */ /* 0x000fe400078e0202 */
[----:B-1----:R-:W-:-:S05]  /*0160*/  @P0 IMAD.WIDE R6, R7, 0x28, R12 ;  /* 0x0000002807060825 */ /* 0x002fca00078e020c */
[----:B0-----:R-:W2:Y:S04]  /*0170*/  @P0 LDG.E.64 R8, desc[UR4][R6.64+0x18] ;  /* 0x0000180406080981 */ /* 0x001ea8000c1e1b00 */
[----:B------:R-:W2:Y:S01]  /*0180*/  @P0 LDG.E.64 R14, desc[UR4][R6.64+-0x10] ;  /* 0xfffff004060e0981 */ /* 0x000ea2000c1e1b00 */
[----:B------:R-:W-:-:S03]  /*0190*/  @P0 IMAD.WIDE R12, R3, 0x28, R12 ;  /* 0x00000028030c0825 */ /* 0x000fc600078e020c */
[----:B------:R-:W5:Y:S04]  /*01a0*/  @P0 LDG.E.64 R10, desc[UR4][R6.64+0x10] ;  /* 0x00001004060a0981 */ /* 0x000f68000c1e1b00 */
[----:B------:R-:W5:Y:S04]  /*01b0*/  @P0 LDG.E.64 R12, desc[UR4][R12.64+0x10] ;  /* 0x000010040c0c0981 */ /* 0x000f68000c1e1b00 */
[----:B------:R-:W5:Y:S01]  /*01c0*/  @P0 LDG.E.64 R2, desc[UR4][R6.64+0x8] ;  /* 0x0000080406020981 */ /* 0x000f62000c1e1b00 */
[----:B------:R-:W-:Y:S02]  /*01d0*/  IMAD.MOV.U32 R23, RZ, RZ, 0x40180000 ;  /* 0x40180000ff177424 */ /* 0x000fe400078e00ff */
[----:B------:R-:W-:-:S06]  /*01e0*/  IMAD.MOV.U32 R16, RZ, RZ, 0x1 ;  /* 0x00000001ff107424 */ /* 0x000fcc00078e00ff */
[----:B---3--:R-:W-:-:S08]  /*01f0*/  DFMA R18, R16, -R22, 1 ;  /* 0x3ff000001012742b */ /* 0x008fd00000000816 */
[----:B------:R-:W-:-:S08]  /*0200*/  DFMA R18, R18, R18, R18 ;  /* 0x000000121212722b */ /* 0x000fd00000000012 */
[----:B------:R-:W-:Y:S02]  /*0210*/  DFMA R20, R16, R18, R16 ;  /* 0x000000121014722b */ /* 0x000fe40000000010 */
[----:B----4-:R-:W0:Y:S06]  /*0220*/  I2F.F64 R18, UR6 ;  /* 0x0000000600127d12 */ /* 0x010e2c0008201c00 */
[----:B------:R-:W-:Y:S02]  /*0230*/  DFMA R22, R20, -R22, 1 ;  /* 0x3ff000001416742b */ /* 0x000fe40000000816 */
[----:B--2---:R-:W-:-:S06]  /*0240*/  @P0 DADD R16, R8, -R14 ;  /* 0x0000000008100229 */ /* 0x004fcc000000080e */
[----:B------:R-:W-:Y:S02]  /*0250*/  DFMA R14, R20, R22, R20 ;  /* 0x00000016140e722b */ /* 0x000fe40000000014 */
[----:B0-----:R-:W-:Y:S02]  /*0260*/  DADD R8, -R18, 20 ;  /* 0x4034000012087429 */ /* 0x001fe40000000100 */
[----:B-----5:R-:W-:-:S06]  /*0270*/  @P0 DADD R10, R16, -R10 ;  /* 0x00000000100a0229 */ /* 0x020fcc000000080a */
[----:B------:R-:W-:Y:S02]  /*0280*/  DMUL R16, R8, R14 ;  /* 0x0000000e08107228 */ /* 0x000fe40000000000 */
[----:B------:R-:W-:Y:S01]  /*0290*/  FSETP.GEU.AND P2, PT, |R9|, 6.5827683646048100446e-37, PT ;  /* 0x036000000900780b */ /* 0x000fe20003f4e200 */
[----:B------:R-:W-:-:S05]  /*02a0*/  @P0 DADD R10, R10, R12 ;  /* 0x000000000a0a0229 */ /* 0x000fca000000000c */
[----:B------:R-:W-:-:S03]  /*02b0*/  DFMA R12, R16, -6, R8 ;  /* 0xc0180000100c782b */ /* 0x000fc60000000008 */
[----:B------:R-:W-:-:S05]  /*02c0*/  @P0 DFMA R10, R10, 0.5, R2 ;  /* 0x3fe000000a0a082b */ /* 0x000fca0000000002 */
[----:B------:R-:W-:Y:S02]  /*02d0*/  DFMA R2, R14, R12, R16 ;  /* 0x0000000c0e02722b */ /* 0x000fe40000000010 */
[----:B------:R0:W-:Y:S08]  /*02e0*/  @P0 STG.E.64 desc[UR4][R6.64+0x8], R10 ;  /* 0x0000080a06000986 */ /* 0x0001f0000c101b04 */
[----:B------:R-:W-:Y:S01]  /*02f0*/  FFMA R4, RZ, 2.375, R3 ;  /* 0x40180000ff047823 */ /* 0x000fe20000000003 */
[----:B------:R-:W-:Y:S04]  /*0300*/  BAR.SYNC.DEFER_BLOCKING 0x0 ;  /* 0x0000000000007b1d */ /* 0x000fe80000010000 */
[----:B------:R-:W-:-:S13]  /*0310*/  FSETP.GT.AND P1, PT, |R4|, 1.469367938527859385e-39, PT ;  /* 0x001000000400780b */ /* 0x000fda0003f24200 */
[----:B0-----:R-:W-:Y:S05]  /*0320*/  @P1 BRA P2, `(.L_x_0) ;  /* 0x0000000000101947 */ /* 0x001fea0001000000 */
[----:B------:R-:W-:-:S07]  /*0330*/  MOV R4, 0x350 ;  /* 0x0000035000047802 */ /* 0x000fce0000000f00 */
[----:B------:R-:W-:Y:S05]  /*0340*/  CALL.REL.NOINC `($__internal_0_$__cuda_sm20_div_rn_f64_full) ;  /* 0x0000000400a87944 */ /* 0x000fea0003c00000 */
[----:B------:R-:W-:Y:S02]  /*0350*/  IMAD.MOV.U32 R2, RZ, RZ, R12 ;  /* 0x000000ffff027224 */ /* 0x000fe400078e000c */
[----:B------:R-:W-:-:S07]  /*0360*/  IMAD.MOV.U32 R3, RZ, RZ, R13 ;  /* 0x000000ffff037224 */ /* 0x000fce00078e000d */
.L_x_0:
[----:B------:R-:W-:Y:S01]  /*0370*/  DMUL R6, R2, -0.5 ;  /* 0xbfe0000002067828 */ /* 0x000fe20000000000 */
[----:B------:R-:W-:Y:S01]  /*0380*/  UMOV UR6, 0xfefa39ef ;  /* 0xfefa39ef00067882 */ /* 0x000fe20000000000 */
[----:B------:R-:W-:-:S06]  /*0390*/  UMOV UR7, 0x3fe62e42 ;  /* 0x3fe62e4200077882 */ /* 0x000fcc0000000000 */
[----:B------:R-:W-:Y:S01]  /*03a0*/  DMUL R2, R6, R2 ;  /* 0x0000000206027228 */ /* 0x000fe20000000000 */
[----:B------:R-:W-:Y:S01]  /*03b0*/  IMAD.MOV.U32 R6, RZ, RZ, 0x652b82fe ;  /* 0x652b82feff067424 */ /* 0x000fe200078e00ff */
[----:B------:R-:W-:-:S06]  /*03c0*/  MOV R7, 0x3ff71547 ;  /* 0x3ff7154700077802 */ /* 0x000fcc0000000f00 */
[----:B------:R-:W-:Y:S02]  /*03d0*/  DFMA R6, R2, R6, 6.75539944105574400000e+15 ;  /* 0x433800000206742b */ /* 0x000fe40000000006 */
[----:B------:R-:W-:-:S06]  /*03e0*/  FSETP.GEU.AND P1, PT, |R3|, 4.1917929649353027344, PT ;  /* 0x4086232b0300780b */ /* 0x000fcc0003f2e200 */
[----:B------:R-:W-:-:S08]  /*03f0*/  DADD R8, R6, -6.75539944105574400000e+15 ;  /* 0xc338000006087429 */ /* 0x000fd00000000000 */
[----:B------:R-:W-:Y:S01]  /*0400*/  DFMA R10, R8, -UR6, R2 ;  /* 0x80000006080a7c2b */ /* 0x000fe20008000002 */
[----:B------:R-:W-:Y:S01]  /*0410*/  UMOV UR6, 0x3b39803f ;  /* 0x3b39803f00067882 */ /* 0x000fe20000000000 */
[----:B------:R-:W-:-:S06]  /*0420*/  UMOV UR7, 0x3c7abc9e ;  /* 0x3c7abc9e00077882 */ /* 0x000fcc0000000000 */
[----:B------:R-:W-:Y:S01]  /*0430*/  DFMA R8, R8, -UR6, R10 ;  /* 0x8000000608087c2b */ /* 0x000fe2000800000a */
[----:B------:R-:W-:Y:S01]  /*0440*/  UMOV UR6, 0x69ce2bdf ;  /* 0x69ce2bdf00067882 */ /* 0x000fe20000000000 */
[----:B------:R-:W-:Y:S01]  /*0450*/  IMAD.MOV.U32 R10, RZ, RZ, -0x35dec16 ;  /* 0xfca213eaff0a7424 */ /* 0x000fe200078e00ff */
[----:B------:R-:W-:Y:S01]  /*0460*/  UMOV UR7, 0x3e5ade15 ;  /* 0x3e5ade1500077882 */ /* 0x000fe20000000000 */
[----:B------:R-:W-:-:S06]  /*0470*/  IMAD.MOV.U32 R11, RZ, RZ, 0x3e928af3 ;  /* 0x3e928af3ff0b7424 */ /* 0x000fcc00078e00ff */
[----:B------:R-:W-:Y:S01]  /*0480*/  DFMA R10, R8, UR6, R10 ;  /* 0x00000006080a7c2b */ /* 0x000fe2000800000a */
[----:B------:R-:W-:Y:S01]  /*0490*/  UMOV UR6, 0x62401315 ;  /* 0x6240131500067882 */ /* 0x000fe20000000000 */
[----:B------:R-:W-:-:S06]  /*04a0*/  UMOV UR7, 0x3ec71dee ;  /* 0x3ec71dee00077882 */ /* 0x000fcc0000000000 */
[----:B------:R-:W-:Y:S01]  /*04b0*/  DFMA R10, R8, R10, UR6 ;  /* 0x00000006080a7e2b */ /* 0x000fe2000800000a */
        /* <DEDUP_REMOVED lines=16> */
[----:B------:R-:W0:Y:S01]  /*05c0*/  LDC.64 R10, c[0x0][0x388] ;  /* 0x0000e200ff0a7b82 */ /* 0x000e220000000a00 */
[----:B------:R-:W-:-:S05]  /*05d0*/  UMOV UR7, 0x3fc55555 ;  /* 0x3fc5555500077882 */ /* 0x000fca0000000000 */
[----:B------:R-:W-:Y:S01]  /*05e0*/  DFMA R12, R8, R12, UR6 ;  /* 0x00000006080c7e2b */ /* 0x000fe2000800000c */
[----:B------:R-:W-:Y:S01]  /*05f0*/  UMOV UR6, 0xb ;  /* 0x0000000b00067882 */ /* 0x000fe20000000000 */
[----:B------:R-:W-:-:S06]  /*0600*/  UMOV UR7, 0x3fe00000 ;  /* 0x3fe0000000077882 */ /* 0x000fcc0000000000 */
[C---:B------:R-:W-:Y:S02]  /*0610*/  DFMA R14, R8.reuse, R12, UR6 ;  /* 0x00000006080e7e2b */ /* 0x040fe4000800000c */
[----:B------:R-:W1:Y:S06]  /*0620*/  LDC.64 R12, c[0x0][0x380] ;  /* 0x0000e000ff0c7b82 */ /* 0x000e6c0000000a00 */
[----:B------:R-:W-:Y:S01]  /*0630*/  DFMA R14, R8, R14, 1 ;  /* 0x3ff00000080e742b */ /* 0x000fe2000000000e */
[----:B0-----:R-:W-:Y:S02]  /*0640*/  LEA.HI R4, R11, R11, RZ, 0x1 ;  /* 0x0000000b0b047211 */ /* 0x001fe400078f08ff */
[----:B------:R-:W-:-:S05]  /*0650*/  LEA.HI R18, R10, R10, RZ, 0x1 ;  /* 0x0000000a0a127211 */ /* 0x000fca00078f08ff */
[----:B------:R-:W-:Y:S01]  /*0660*/  DFMA R16, R8, R14, 1 ;  /* 0x3ff000000810742b */ /* 0x000fe2000000000e */
[----:B------:R-:W-:Y:S02]  /*0670*/  SHF.R.S32.HI R18, RZ, 0x1, R18 ;  /* 0x00000001ff127819 */ /* 0x000fe40000011412 */
[----:B------:R-:W-:-:S05]  /*0680*/  SHF.R.S32.HI R9, RZ, 0x1, R4 ;  /* 0x00000001ff097819 */ /* 0x000fca0000011404 */
[-C--:B------:R-:W-:Y:S02]  /*0690*/  IMAD R15, R9, R10.reuse, R18 ;  /* 0x0000000a090f7224 */ /* 0x080fe400078e0212 */
[----:B------:R-:W-:Y:S02]  /*06a0*/  @P0 IMAD R9, R0, R10, R5 ;  /* 0x0000000a00090224 */ /* 0x000fe400078e0205 */
[----:B------:R-:W-:Y:S02]  /*06b0*/  IMAD R19, R6, 0x100000, R17 ;  /* 0x0010000006137824 */ /* 0x000fe400078e0211 */
[----:B-1----:R-:W-:-:S04]  /*06c0*/  @P0 IMAD.WIDE R8, R9, 0x28, R12 ;  /* 0x0000002809080825 */ /* 0x002fc800078e020c */
[----:B------:R-:W-:-:S04]  /*06d0*/  IMAD.WIDE R14, R15, 0x28, R12 ;  /* 0x000000280f0e7825 */ /* 0x000fc800078e020c */
[----:B------:R-:W-:Y:S01]  /*06e0*/  IMAD.MOV.U32 R18, RZ, RZ, R16 ;  /* 0x000000ffff127224 */ /* 0x000fe200078e0010 */
[----:B------:R-:W-:Y:S06]  /*06f0*/  @!P1 BRA `(.L_x_1) ;  /* 0x0000000000349947 */ /* 0x000fec0003800000 */
[----:B------:R-:W-:Y:S01]  /*0700*/  FSETP.GEU.AND P2, PT, |R3|, 4.2275390625, PT ;  /* 0x408748000300780b */ /* 0x000fe20003f4e200 */
[C---:B------:R-:W-:Y:S02]  /*0710*/  DADD R18, R2.reuse, +INF ;  /* 0x7ff0000002127429 */ /* 0x040fe40000000000 */
[----:B------:R-:W-:-:S08]  /*0720*/  DSETP.GEU.AND P1, PT, R2, RZ, PT ;  /* 0x000000ff0200722a */ /* 0x000fd00003f2e000 */
[----:B------:R-:W-:Y:S02]  /*0730*/  FSEL R18, R18, RZ, P1 ;  /* 0x000000ff12127208 */ /* 0x000fe40000800000 */
[----:B------:R-:W-:Y:S01]  /*0740*/  FSEL R19, R19, RZ, P1 ;  /* 0x000000ff13137208 */ /* 0x000fe20000800000 */
[----:B------:R-:W-:Y:S06]  /*0750*/  @P2 BRA `(.L_x_1) ;  /* 0x00000000001c2947 */ /* 0x000fec0003800000 */
[----:B------:R-:W-:Y:S01]  /*0760*/  LEA.HI R2, R6, R6, RZ, 0x1 ;  /* 0x0000000606027211 */ /* 0x000fe200078f08ff */
[----:B------:R-:W-:-:S03]  /*0770*/  IMAD.MOV.U32 R18, RZ, RZ, RZ ;  /* 0x000000ffff127224 */ /* 0x000fc600078e00ff */
[----:B------:R-:W-:-:S04]  /*0780*/  SHF.R.S32.HI R3, RZ, 0x1, R2 ;  /* 0x00000001ff037819 */ /* 0x000fc80000011402 */
[----:B------:R-:W-:Y:S01]  /*0790*/  LEA R17, R3, R17, 0x14 ;  /* 0x0000001103117211 */ /* 0x000fe200078ea0ff */
[----:B------:R-:W-:-:S05]  /*07a0*/  IMAD.IADD R6, R6, 0x1, -R3 ;  /* 0x0000000106067824 */ /* 0x000fca00078e0a03 */
[----:B------:R-:W-:-:S06]  /*07b0*/  LEA R19, R6, 0x3ff00000, 0x14 ;  /* 0x3ff0000006137811 */ /* 0x000fcc00078ea0ff */
[----:B------:R-:W-:-:S11]  /*07c0*/  DMUL R18, R16, R18 ;  /* 0x0000001210127228 */ /* 0x000fd60000000000 */
.L_x_1:
[----:B------:R0:W-:Y:S01]  /*07d0*/  STG.E.64 desc[UR4][R14.64+0x8], R18 ;  /* 0x000008120e007986 */ /* 0x0001e2000c101b04 */
[----:B------:R-:W-:Y:S06]  /*07e0*/  BAR.SYNC.DEFER_BLOCKING 0x0 ;  /* 0x0000000000007b1d */ /* 0x000fec0000010000 */
[----:B------:R-:W2:Y:S04]  /*07f0*/  @P0 LDG.E.64 R2, desc[UR4][R8.64+0x20] ;  /* 0x0000200408020981 */ /* 0x000ea8000c1e1b00 */
[----:B------:R-:W2:Y:S01]  /*0800*/  @P0 LDG.E.64 R6, desc[UR4][R8.64+0x8] ;  /* 0x0000080408060981 */ /* 0x000ea2000c1e1b00 */
[----:B------:R-:W-:Y:S01]  /*0810*/  VIADD R4, R10, 0xffffffff ;  /* 0xffffffff0a047836 */ /* 0x000fe20000000000 */
[----:B------:R-:W-:Y:S01]  /*0820*/  BSSY.RECONVERGENT B0, `(.L_x_2) ;  /* 0x0000011000007945 */ /* 0x000fe20003800200 */
[----:B------:R-:W-:-:S03]  /*0830*/  VIADD R11, R11, 0xffffffff ;  /* 0xffffffff0b0b7836 */ /* 0x000fc60000000000 */
[----:B------:R-:W-:-:S04]  /*0840*/  ISETP.GE.AND P1, PT, R5, R4, PT ;  /* 0x000000040500720c */ /* 0x000fc80003f26270 */
[----:B------:R-:W-:Y:S01]  /*0850*/  ISETP.LT.AND P1, PT, R0, R11, !P1 ;  /* 0x0000000b0000720c */ /* 0x000fe20004f21270 */
[----:B--2---:R-:W-:-:S07]  /*0860*/  @P0 DMUL R2, R2, R6 ;  /* 0x0000000602020228 */ /* 0x004fce0000000000 */
[----:B------:R0:W-:Y:S01]  /*0870*/  @P0 STG.E.64 desc[UR4][R8.64], R2 ;  /* 0x0000000208000986 */ /* 0x0001e2000c101b04 */
[----:B------:R-:W-:Y:S06]  /*0880*/  BAR.SYNC.DEFER_BLOCKING 0x0 ;  /* 0x0000000000007b1d */ /* 0x000fec0000010000 */
[----:B------:R-:W-:Y:S05]  /*0890*/  @!P1 BRA `(.L_x_3) ;  /* 0x0000000000249947 */ /* 0x000fea0003800000 */
[----:B0-----:R-:W-:-:S04]  /*08a0*/  IMAD R15, R0, R10, R5 ;  /* 0x0000000a000f7224 */ /* 0x001fc800078e0205 */
[----:B------:R-:W-:-:S05]  /*08b0*/  IMAD.WIDE R14, R15, 0x28, R12 ;  /* 0x000000280f0e7825 */ /* 0x000fca00078e020c */
[----:B------:R-:W2:Y:S01]  /*08c0*/  LDG.E.64 R2, desc[UR4][R14.64] ;  /* 0x000000040e027981 */ /* 0x000ea2000c1e1b00 */
[----:B------:R-:W-:-:S03]  /*08d0*/  IMAD.WIDE R6, R10, 0x28, R14 ;  /* 0x000000280a067825 */ /* 0x000fc600078e020e */
[----:B------:R-:W3:Y:S04]  /*08e0*/  LDG.E.64 R8, desc[UR4][R14.64+0x10] ;  /* 0x000010040e087981 */ /* 0x000ee8000c1e1b00 */
[----:B------:R-:W2:Y:S02]  /*08f0*/  LDG.E.64 R6, desc[UR4][R6.64] ;  /* 0x0000000406067981 */ /* 0x000ea4000c1e1b00 */
[----:B--2---:R-:W-:-:S08]  /*0900*/  DADD R2, R2, -R6 ;  /* 0x0000000002027229 */ /* 0x004fd00000000806 */
[----:B---3--:R-:W-:-:S07]  /*0910*/  DFMA R2, R2, 0.5, R8 ;  /* 0x3fe000000202782b */ /* 0x008fce0000000008 */
[----:B------:R1:W-:Y:S04]  /*0920*/  STG.E.64 desc[UR4][R14.64+0x10], R2 ;  /* 0x000010020e007986 */ /* 0x0003e8000c101b04 */
.L_x_3:
[----:B------:R-:W-:Y:S05]  /*0930*/  BSYNC.RECONVERGENT B0 ;  /* 0x0000000000007941 */ /* 0x000fea0003800200 */
.L_x_2:
[----:B------:R-:W-:Y:S06]  /*0940*/  BAR.SYNC.DEFER_BLOCKING 0x0 ;  /* 0x0000000000007b1d */ /* 0x000fec0000010000 */
[----:B------:R-:W-:Y:S05]  /*0950*/  @!P1 EXIT ;  /* 0x000000000000994d */ /* 0x000fea0003800000 */
[----:B------:R-:W-:-:S04]  /*0960*/  IMAD R5, R0, R10, R5 ;  /* 0x0000000a00057224 */ /* 0x000fc800078e0205 */
[----:B------:R-:W-:-:S05]  /*0970*/  IMAD.WIDE R12, R5, 0x28, R12 ;  /* 0x00000028050c7825 */ /* 0x000fca00078e020c */
[----:B01----:R-:W2:Y:S04]  /*0980*/  LDG.E.64 R2, desc[UR4][R12.64+0x28] ;  /* 0x000028040c027981 */ /* 0x003ea8000c1e1b00 */
[----:B------:R-:W2:Y:S04]  /*0990*/  LDG.E.64 R4, desc[UR4][R12.64] ;  /* 0x000000040c047981 */ /* 0x000ea8000c1e1b00 */
[----:B------:R-:W3:Y:S01]  /*09a0*/  LDG.E.64 R6, desc[UR4][R12.64+0x18] ;  /* 0x000018040c067981 */ /* 0x000ee2000c1e1b00 */
[----:B--2---:R-:W-:-:S08]  /*09b0*/  DADD R2, R2, -R4 ;  /* 0x0000000002027229 */ /* 0x004fd00000000804 */
[----:B---3--:R-:W-:-:S07]  /*09c0*/  DFMA R2, R2, 0.5, R6 ;  /* 0x3fe000000202782b */ /* 0x008fce0000000006 */
[----:B------:R-:W-:Y:S01]  /*09d0*/  STG.E.64 desc[UR4][R12.64+0x18], R2 ;  /* 0x000018020c007986 */ /* 0x000fe2000c101b04 */
[----:B------:R-:W-:Y:S05]  /*09e0*/  EXIT ;  /* 0x000000000000794d */ /* 0x000fea0003800000 */
        .weak           $__internal_0_$__cuda_sm20_div_rn_f64_full
        .type           $__internal_0_$__cuda_sm20_div_rn_f64_full,@function
        .size           $__internal_0_$__cuda_sm20_div_rn_f64_full,(.L_x_8 - $__internal_0_$__cuda_sm20_div_rn_f64_full)
$__internal_0_$__cuda_sm20_div_rn_f64_full:
[----:B------:R-:W-:Y:S01]  /*09f0*/  IMAD.MOV.U32 R3, RZ, RZ, 0x3ff80000 ;  /* 0x3ff80000ff037424 */ /* 0x000fe200078e00ff */
[----:B------:R-:W-:Y:S01]  /*0a00*/  MOV R6, 0x1 ;  /* 0x0000000100067802 */ /* 0x000fe20000000f00 */
[----:B------:R-:W-:Y:S01]  /*0a10*/  IMAD.MOV.U32 R2, RZ, RZ, 0x0 ;  /* 0x00000000ff027424 */ /* 0x000fe200078e00ff */
[C---:B------:R-:W-:Y:S01]  /*0a20*/  FSETP.GEU.AND P2, PT, |R9|.reuse, 1.469367938527859385e-39, PT ;  /* 0x001000000900780b */ /* 0x040fe20003f4e200 */
[----:B------:R-:W0:Y:S01]  /*0a30*/  MUFU.RCP64H R7, R3 ;  /* 0x0000000300077308 */ /* 0x000e220000001800 */
[----:B------:R-:W-:Y:S01]  /*0a40*/  LOP3.LUT R12, R9, 0x7ff00000, RZ, 0xc0, !PT ;  /* 0x7ff00000090c7812 */ /* 0x000fe200078ec0ff */
[----:B------:R-:W-:Y:S02]  /*0a50*/  IMAD.MOV.U32 R13, RZ, RZ, 0x1ca00000 ;  /* 0x1ca00000ff0d7424 */ /* 0x000fe400078e00ff */
[----:B------:R-:W-:Y:S01]  /*0a60*/  IMAD.MOV.U32 R19, RZ, RZ, 0x40100000 ;  /* 0x40100000ff137424 */ /* 0x000fe200078e00ff */
[----:B------:R-:W-:Y:S01]  /*0a70*/  ISETP.GE.U32.AND P1, PT, R12, 0x40100000, PT ;  /* 0x401000000c00780c */ /* 0x000fe20003f26070 */
[----:B------:R-:W-:-:S02]  /*0a80*/  IMAD.MOV.U32 R18, RZ, RZ, R12 ;  /* 0x000000ffff127224 */ /* 0x000fc400078e000c */
[----:B------:R-:W-:Y:S01]  /*0a90*/  VIADD R21, R19, 0xffffffff ;  /* 0xffffffff13157836 */ /* 0x000fe20000000000 */
[----:B------:R-:W-:Y:S01]  /*0aa0*/  SEL R13, R13, 0x63400000, !P1 ;  /* 0x634000000d0d7807 */ /* 0x000fe20004800000 */
[----:B0-----:R-:W-:-:S08]  /*0ab0*/  DFMA R10, R6, -R2, 1 ;  /* 0x3ff00000060a742b */ /* 0x001fd00000000802 */
[----:B------:R-:W-:-:S08]  /*0ac0*/  DFMA R10, R10, R10, R10 ;  /* 0x0000000a0a0a722b */ /* 0x000fd0000000000a */
[----:B------:R-:W-:Y:S01]  /*0ad0*/  DFMA R14, R6, R10, R6 ;  /* 0x0000000a060e722b */ /* 0x000fe20000000006 */
[C-C-:B------:R-:W-:Y:S01]  /*0ae0*/  @!P2 LOP3.LUT R10, R13.reuse, 0x80000000, R9.reuse, 0xf8, !PT ;  /* 0x800000000d0aa812 */ /* 0x140fe200078ef809 */
[----:B------:R-:W-:Y:S01]  /*0af0*/  IMAD.MOV.U32 R6, RZ, RZ, R8 ;  /* 0x000000ffff067224 */ /* 0x000fe200078e0008 */
[----:B------:R-:W-:Y:S02]  /*0b00*/  LOP3.LUT R7, R13, 0x800fffff, R9, 0xf8, !PT ;  /* 0x800fffff0d077812 */ /* 0x000fe400078ef809 */
[----:B------:R-:W-:Y:S01]  /*0b10*/  @!P2 LOP3.LUT R11, R10, 0x100000, RZ, 0xfc, !PT ;  /* 0x001000000a0ba812 */ /* 0x000fe200078efcff */
[----:B------:R-:W-:Y:S02]  /*0b20*/  @!P2 IMAD.MOV.U32 R10, RZ, RZ, RZ ;  /* 0x000000ffff0aa224 */ /* 0x000fe400078e00ff */
[----:B------:R-:W-:-:S04]  /*0b30*/  DFMA R16, R14, -R2, 1 ;  /* 0x3ff000000e10742b */ /* 0x000fc80000000802 */
[----:B------:R-:W-:-:S04]  /*0b40*/  @!P2 DFMA R6, R6, 2, -R10 ;  /* 0x400000000606a82b */ /* 0x000fc8000000080a */
[----:B------:R-:W-:-:S06]  /*0b50*/  DFMA R10, R14, R16, R14 ;  /* 0x000000100e0a722b */ /* 0x000fcc000000000e */
[----:B------:R-:W-:Y:S02]  /*0b60*/  @!P2 LOP3.LUT R18, R7, 0x7ff00000, RZ, 0xc0, !PT ;  /* 0x7ff000000712a812 */ /* 0x000fe400078ec0ff */
[----:B------:R-:W-:Y:S02]  /*0b70*/  DMUL R16, R10, R6 ;  /* 0x000000060a107228 */ /* 0x000fe40000000000 */
[----:B------:R-:W-:-:S04]  /*0b80*/  IADD3 R20, PT, PT, R18, -0x1, RZ ;  /* 0xffffffff12147810 */ /* 0x000fc80007ffe0ff */
[----:B------:R-:W-:Y:S02]  /*0b90*/  ISETP.GT.U32.AND P1, PT, R20, 0x7feffffe, PT ;  /* 0x7feffffe1400780c */ /* 0x000fe40003f24070 */
[----:B------:R-:W-:Y:S02]  /*0ba0*/  DFMA R14, R16, -R2, R6 ;  /* 0x80000002100e722b */ /* 0x000fe40000000006 */
[----:B------:R-:W-:-:S06]  /*0bb0*/  ISETP.GT.U32.OR P1, PT, R21, 0x7feffffe, P1 ;  /* 0x7feffffe1500780c */ /* 0x000fcc0000f24470 */
[----:B------:R-:W-:-:S07]  /*0bc0*/  DFMA R10, R10, R14, R16 ;  /* 0x0000000e0a0a722b */ /* 0x000fce0000000010 */
[----:B------:R-:W-:Y:S05]  /*0bd0*/  @P1 BRA `(.L_x_4) ;  /* 0x0000000000681947 */ /* 0x000fea0003800000 */
[----:B------:R-:W-:Y:S02]  /*0be0*/  IMAD.MOV.U32 R9, RZ, RZ, 0x40100000 ;  /* 0x40100000ff097424 */ /* 0x000fe400078e00ff */
[----:B------:R-:W-:-:S03]  /*0bf0*/  IMAD.MOV.U32 R8, RZ, RZ, RZ ;  /* 0x000000ffff087224 */ /* 0x000fc600078e00ff */
[----:B------:R-:W-:-:S04]  /*0c00*/  VIADDMNMX R12, R12, -R9, 0xb9600000, !PT ;  /* 0xb96000000c0c7446 */ /* 0x000fc80007800909 */
[----:B------:R-:W-:-:S05]  /*0c10*/  VIMNMX R12, PT, PT, R12, 0x46a00000, PT ;  /* 0x46a000000c0c7848 */ /* 0x000fca0003fe0100 */
[----:B------:R-:W-:-:S04]  /*0c20*/  IMAD.IADD R14, R12, 0x1, -R13 ;  /* 0x000000010c0e7824 */ /* 0x000fc800078e0a0d */
[----:B------:R-:W-:-:S06]  /*0c30*/  VIADD R9, R14, 0x7fe00000 ;  /* 0x7fe000000e097836 */ /* 0x000fcc0000000000 */
[----:B------:R-:W-:-:S10]  /*0c40*/  DMUL R12, R10, R8 ;  /* 0x000000080a0c7228 */ /* 0x000fd40000000000 */
[----:B------:R-:W-:-:S13]  /*0c50*/  FSETP.GTU.AND P1, PT, |R13|, 1.469367938527859385e-39, PT ;  /* 0x001000000d00780b */ /* 0x000fda0003f2c200 */
[----:B------:R-:W-:Y:S05]  /*0c60*/  @P1 BRA `(.L_x_5) ;  /* 0x0000000000881947 */ /* 0x000fea0003800000 */
[----:B------:R-:W-:Y:S01]  /*0c70*/  DFMA R2, R10, -R2, R6 ;  /* 0x800000020a02722b */ /* 0x000fe20000000006 */
[----:B------:R-:W-:-:S09]  /*0c80*/  MOV R8, RZ ;  /* 0x000000ff00087202 */ /* 0x000fd20000000f00 */
[C---:B------:R-:W-:Y:S02]  /*0c90*/  FSETP.NEU.AND P1, PT, R3.reuse, RZ, PT ;  /* 0x000000ff0300720b */ /* 0x040fe40003f2d000 */
[----:B------:R-:W-:-:S04]  /*0ca0*/  LOP3.LUT R2, R3, 0x40180000, RZ, 0x3c, !PT ;  /* 0x4018000003027812 */ /* 0x000fc800078e3cff */
[----:B------:R-:W-:-:S04]  /*0cb0*/  LOP3.LUT R7, R2, 0x80000000, RZ, 0xc0, !PT ;  /* 0x8000000002077812 */ /* 0x000fc800078ec0ff */
[----:B------:R-:W-:-:S03]  /*0cc0*/  LOP3.LUT R9, R7, R9, RZ, 0xfc, !PT ;  /* 0x0000000907097212 */ /* 0x000fc600078efcff */
[----:B------:R-:W-:Y:S05]  /*0cd0*/  @!P1 BRA `(.L_x_5) ;  /* 0x00000000006c9947 */ /* 0x000fea0003800000 */
[----:B------:R-:W-:Y:S01]  /*0ce0*/  IMAD.MOV R3, RZ, RZ, -R14 ;  /* 0x000000ffff037224 */ /* 0x000fe200078e0a0e */
[----:B------:R-:W-:Y:S01]  /*0cf0*/  DMUL.RP R8, R10, R8 ;  /* 0x000000080a087228 */ /* 0x000fe20000008000 */
[----:B------:R-:W-:-:S06]  /*0d00*/  IMAD.MOV.U32 R2, RZ, RZ, RZ ;  /* 0x000000ffff027224 */ /* 0x000fcc00078e00ff */
[----:B------:R-:W-:-:S03]  /*0d10*/  DFMA R2, R12, -R2, R10 ;  /* 0x800000020c02722b */ /* 0x000fc6000000000a */
[----:B------:R-:W-:-:S03]  /*0d20*/  LOP3.LUT R7, R9, R7, RZ, 0x3c, !PT ;  /* 0x0000000709077212 */ /* 0x000fc600078e3cff */
[----:B------:R-:W-:-:S04]  /*0d30*/  IADD3 R2, PT, PT, -R14, -0x43300000, RZ ;  /* 0xbcd000000e027810 */ /* 0x000fc80007ffe1ff */
[----:B------:R-:W-:-:S04]  /*0d40*/  FSETP.NEU.AND P1, PT, |R3|, R2, PT ;  /* 0x000000020300720b */ /* 0x000fc80003f2d200 */
[----:B------:R-:W-:Y:S02]  /*0d50*/  FSEL R12, R8, R12, !P1 ;  /* 0x0000000c080c7208 */ /* 0x000fe40004800000 */
[----:B------:R-:W-:Y:S01]  /*0d60*/  FSEL R13, R7, R13, !P1 ;  /* 0x0000000d070d7208 */ /* 0x000fe20004800000 */
[----:B------:R-:W-:Y:S06]  /*0d70*/  BRA `(.L_x_5) ;  /* 0x0000000000447947 */ /* 0x000fec0003800000 */
.L_x_4:
[----:B------:R-:W-:-:S14]  /*0d80*/  DSETP.NAN.AND P1, PT, R8, R8, PT ;  /* 0x000000080800722a */ /* 0x000fdc0003f28000 */
[----:B------:R-:W-:Y:S05]  /*0d90*/  @P1 BRA `(.L_x_6) ;  /* 0x0000000000341947 */ /* 0x000fea0003800000 */
[----:B------:R-:W-:Y:S01]  /*0da0*/  ISETP.NE.AND P1, PT, R18, R19, PT ;  /* 0x000000131200720c */ /* 0x000fe20003f25270 */
[----:B------:R-:W-:Y:S02]  /*0db0*/  IMAD.MOV.U32 R12, RZ, RZ, 0x0 ;  /* 0x00000000ff0c7424 */ /* 0x000fe400078e00ff */
[----:B------:R-:W-:-:S10]  /*0dc0*/  IMAD.MOV.U32 R13, RZ, RZ, -0x80000 ;  /* 0xfff80000ff0d7424 */ /* 0x000fd400078e00ff */
[----:B------:R-:W-:Y:S05]  /*0dd0*/  @!P1 BRA `(.L_x_5) ;  /* 0x00000000002c9947 */ /* 0x000fea0003800000 */
[----:B------:R-:W-:Y:S02]  /*0de0*/  ISETP.NE.AND P1, PT, R18, 0x7ff00000, PT ;  /* 0x7ff000001200780c */ /* 0x000fe40003f25270 */
[----:B------:R-:W-:Y:S02]  /*0df0*/  LOP3.LUT R8, R9, 0x40180000, RZ, 0x3c, !PT ;  /* 0x4018000009087812 */ /* 0x000fe400078e3cff */
[----:B------:R-:W-:Y:S02]  /*0e00*/  ISETP.EQ.OR P1, PT, R19, RZ, !P1 ;  /* 0x000000ff1300720c */ /* 0x000fe40004f22670 */
[----:B------:R-:W-:-:S11]  /*0e10*/  LOP3.LUT R13, R8, 0x80000000, RZ, 0xc0, !PT ;  /* 0x80000000080d7812 */ /* 0x000fd600078ec0ff */
[----:B------:R-:W-:Y:S01]  /*0e20*/  @P1 LOP3.LUT R2, R13, 0x7ff00000, RZ, 0xfc, !PT ;  /* 0x7ff000000d021812 */ /* 0x000fe200078efcff */
[----:B------:R-:W-:Y:S01]  /*0e30*/  @!P1 IMAD.MOV.U32 R12, RZ, RZ, RZ ;  /* 0x000000ffff0c9224 */ /* 0x000fe200078e00ff */
[----:B------:R-:W-:-:S03]  /*0e40*/  @P1 MOV R12, RZ ;  /* 0x000000ff000c1202 */ /* 0x000fc60000000f00 */
[----:B------:R-:W-:Y:S01]  /*0e50*/  @P1 IMAD.MOV.U32 R13, RZ, RZ, R2 ;  /* 0x000000ffff0d1224 */ /* 0x000fe200078e0002 */
[----:B------:R-:W-:Y:S06]  /*0e60*/  BRA `(.L_x_5) ;  /* 0x0000000000087947 */ /* 0x000fec0003800000 */
.L_x_6:
[----:B------:R-:W-:Y:S01]  /*0e70*/  LOP3.LUT R13, R9, 0x80000, RZ, 0xfc, !PT ;  /* 0x00080000090d7812 */ /* 0x000fe200078efcff */
[----:B------:R-:W-:-:S07]  /*0e80*/  IMAD.MOV.U32 R12, RZ, RZ, R8 ;  /* 0x000000ffff0c7224 */ /* 0x000fce00078e0008 */
.L_x_5:
[----:B------:R-:W-:Y:S02]  /*0e90*/  IMAD.MOV.U32 R2, RZ, RZ, R4 ;  /* 0x000000ffff027224 */ /* 0x000fe400078e0004 */
[----:B------:R-:W-:-:S04]  /*0ea0*/  IMAD.MOV.U32 R3, RZ, RZ, 0x0 ;  /* 0x00000000ff037424 */ /* 0x000fc800078e00ff */
[----:B------:R-:W-:Y:S05]  /*0eb0*/  RET.REL.NODEC R2 `(_Z4FD2DP8FDTDDataiii) ;  /* 0xfffffff002507950 */ /* 0x000fea0003c3ffff */
.L_x_7:
[----:B------:R-:W-:-:S00]  /*0ec0*/  BRA `(.L_x_7) ;  /* 0xfffffffc00fc7947 */ /* 0x000fc0000383ffff */
[----:B------:R-:W-:-:S00]  /*0ed0*/  NOP ;  /* 0x0000000000007918 */ /* 0x000fc00000000000 */
        /* <DEDUP_REMOVED lines=10> */
.L_x_8:


//--------------------- .nv.shared.reserved.0     --------------------------
	.section	.nv.shared.reserved.0,"aw",@nobits
	.weak		__nv_reservedSMEM_offset_0_alias
	.size		__nv_reservedSMEM_offset_0_alias, 0, 64
	.other		__nv_reservedSMEM_offset_0_alias,@"STO_CUDA_RESERVED_SHARED STV_DEFAULT"
__nv_reservedSMEM_offset_0_alias:
	.zero		0
	.zero		64


//--------------------- .nv.constant0._Z4FD2DP8FDTDDataiii --------------------------
	.section	.nv.constant0._Z4FD2DP8FDTDDataiii,"a",@progbits
	.sectionflags	@""
	.align	4
.nv.constant0._Z4FD2DP8FDTDDataiii:
	.zero		916


//--------------------- SYMBOLS --------------------------

	.type		.nv.reservedSmem.offset0,@object
	.size		.nv.reservedSmem.offset0,0x4
